	.headerflags	@"EF_CUDA_TEXMODE_UNIFIED EF_CUDA_64BIT_ADDRESS EF_CUDA_ACCELERATORS EF_CUDA_SM90 EF_CUDA_VIRTUAL_SM(EF_CUDA_SM90)"
	.elftype	@"ET_EXEC"


//--------------------- .nv.info                  --------------------------
	.section	.nv.info,"",@"SHT_CUDA_INFO"
	.align	4


	//----- nvinfo : EIATTR_REGCOUNT
	.align		4
        /*0000*/ 	.byte	0x04, 0x2f
        /*0002*/ 	.short	(.L_1 - .L_0)
	.align		4
.L_0:
        /*0004*/ 	.word	index@(triton_poi_fused_add_convolution_leaky_relu_relu_threshold_backward_10)
        /*0008*/ 	.word	0x00000014


	//----- nvinfo : EIATTR_MIN_STACK_SIZE
	.align		4
.L_1:
        /*000c*/ 	.byte	0x04, 0x12
        /*000e*/ 	.short	(.L_3 - .L_2)
	.align		4
.L_2:
        /*0010*/ 	.word	index@(triton_poi_fused_add_convolution_leaky_relu_relu_threshold_backward_10)
        /*0014*/ 	.word	0x00000000


	//----- nvinfo : EIATTR_FRAME_SIZE
	.align		4
.L_3:
        /*0018*/ 	.byte	0x04, 0x11
        /*001a*/ 	.short	(.L_5 - .L_4)
	.align		4
.L_4:
        /*001c*/ 	.word	index@(triton_poi_fused_add_convolution_leaky_relu_relu_threshold_backward_10)
        /*0020*/ 	.word	0x00000000


	//----- nvinfo : EIATTR_MIN_STACK_SIZE
	.align		4
.L_5:
        /*0024*/ 	.byte	0x04, 0x12
        /*0026*/ 	.short	(.L_7 - .L_6)
	.align		4
.L_6:
        /*0028*/ 	.word	index@(triton_poi_fused_add_convolution_leaky_relu_relu_threshold_backward_10)
        /*002c*/ 	.word	0x00000000
.L_7:


//--------------------- .nv.info.triton_poi_fused_add_convolution_leaky_relu_relu_threshold_backward_10 --------------------------
	.section	.nv.info.triton_poi_fused_add_convolution_leaky_relu_relu_threshold_backward_10,"",@"SHT_CUDA_INFO"
	.sectionflags	@""
	.align	4


	//----- nvinfo : EIATTR_CUDA_API_VERSION
	.align		4
        /*0000*/ 	.byte	0x04, 0x37
        /*0002*/ 	.short	(.L_9 - .L_8)
.L_8:
        /*0004*/ 	.word	0x0000007c


	//----- nvinfo : EIATTR_KPARAM_INFO
	.align		4
.L_9:
        /*0008*/ 	.byte	0x04, 0x17
        /*000a*/ 	.short	(.L_11 - .L_10)
.L_10:
        /*000c*/ 	.word	0x00000000
        /*0010*/ 	.short	0x0006
        /*0012*/ 	.short	0x0030
        /*0014*/ 	.byte	0x00, 0xf0, 0x11, 0x00


	//----- nvinfo : EIATTR_KPARAM_INFO
	.align		4
.L_11:
        /*0018*/ 	.byte	0x04, 0x17
        /*001a*/ 	.short	(.L_13 - .L_12)
.L_12:
        /*001c*/ 	.word	0x00000000
        /*0020*/ 	.short	0x0005
        /*0022*/ 	.short	0x0028
        /*0024*/ 	.byte	0x00, 0xf4, 0x21, 0x00


	//----- nvinfo : EIATTR_KPARAM_INFO
	.align		4
.L_13:
        /*0028*/ 	.byte	0x04, 0x17
        /*002a*/ 	.short	(.L_15 - .L_14)
.L_14:
        /*002c*/ 	.word	0x00000000
        /*0030*/ 	.short	0x0004
        /*0032*/ 	.short	0x0020
        /*0034*/ 	.byte	0x00, 0xf4, 0x21, 0x00


	//----- nvinfo : EIATTR_KPARAM_INFO
	.align		4
.L_15:
        /*0038*/ 	.byte	0x04, 0x17
        /*003a*/ 	.short	(.L_17 - .L_16)
.L_16:
        /*003c*/ 	.word	0x00000000
        /*0040*/ 	.short	0x0003
        /*0042*/ 	.short	0x0018
        /*0044*/ 	.byte	0x00, 0xf4, 0x21, 0x00


	//----- nvinfo : EIATTR_KPARAM_INFO
	.align		4
.L_17:
        /*0048*/ 	.byte	0x04, 0x17
        /*004a*/ 	.short	(.L_19 - .L_18)
.L_18:
        /*004c*/ 	.word	0x00000000
        /*0050*/ 	.short	0x0002
        /*0052*/ 	.short	0x0010
        /*0054*/ 	.byte	0x00, 0xf4, 0x21, 0x00


	//----- nvinfo : EIATTR_KPARAM_INFO
	.align		4
.L_19:
        /*0058*/ 	.byte	0x04, 0x17
        /*005a*/ 	.short	(.L_21 - .L_20)
.L_20:
        /*005c*/ 	.word	0x00000000
        /*0060*/ 	.short	0x0001
        /*0062*/ 	.short	0x0008
        /*0064*/ 	.byte	0x00, 0xf4, 0x21, 0x00


	//----- nvinfo : EIATTR_KPARAM_INFO
	.align		4
.L_21:
        /*0068*/ 	.byte	0x04, 0x17
        /*006a*/ 	.short	(.L_23 - .L_22)
.L_22:
        /*006c*/ 	.word	0x00000000
        /*0070*/ 	.short	0x0000
        /*0072*/ 	.short	0x0000
        /*0074*/ 	.byte	0x00, 0xf4, 0x21, 0x00


	//----- nvinfo : EIATTR_SPARSE_MMA_MASK
	.align		4
.L_23:
        /*0078*/ 	.byte	0x03, 0x50
        /*007a*/ 	.short	0x0000


	//----- nvinfo : EIATTR_MAXREG_COUNT
	.align		4
        /*007c*/ 	.byte	0x03, 0x1b
        /*007e*/ 	.short	0x00ff


	//----- nvinfo : EIATTR_EXIT_INSTR_OFFSETS
	.align		4
        /*0080*/ 	.byte	0x04, 0x1c
        /*0082*/ 	.short	(.L_25 - .L_24)


	//   ....[0]....
.L_24:
        /*0084*/ 	.word	0x000003c0


	//   ....[1]....
        /*0088*/ 	.word	0x000003e0


	//----- nvinfo : EIATTR_REQNTID
	.align		4
.L_25:
        /*008c*/ 	.byte	0x04, 0x10
        /*008e*/ 	.short	(.L_27 - .L_26)
.L_26:
        /*0090*/ 	.word	0x00000080
        /*0094*/ 	.word	0x00000001
        /*0098*/ 	.word	0x00000001


	//----- nvinfo : EIATTR_CBANK_PARAM_SIZE
	.align		4
.L_27:
        /*009c*/ 	.byte	0x03, 0x19
        /*009e*/ 	.short	0x0034


	//----- nvinfo : EIATTR_PARAM_CBANK
	.align		4
        /*00a0*/ 	.byte	0x04, 0x0a
        /*00a2*/ 	.short	(.L_29 - .L_28)
	.align		4
.L_28:
        /*00a4*/ 	.word	index@(.nv.constant0.triton_poi_fused_add_convolution_leaky_relu_relu_threshold_backward_10)
        /*00a8*/ 	.short	0x0210
        /*00aa*/ 	.short	0x0034


	//----- nvinfo : EIATTR_SW_WAR
	.align		4
.L_29:
        /*00ac*/ 	.byte	0x04, 0x36
        /*00ae*/ 	.short	(.L_31 - .L_30)
.L_30:
        /*00b0*/ 	.word	0x00000008
.L_31:


//--------------------- .nv.callgraph             --------------------------
	.section	.nv.callgraph,"",@"SHT_CUDA_CALLGRAPH"
	.align	4
	.sectionentsize	8
	.align		4
        /*0000*/ 	.word	0x00000000
	.align		4
        /*0004*/ 	.word	0xffffffff
	.align		4
        /*0008*/ 	.word	0x00000000
	.align		4
        /*000c*/ 	.word	0xfffffffe
	.align		4
        /*0010*/ 	.word	0x00000000
	.align		4
        /*0014*/ 	.word	0xfffffffd
	.align		4
        /*0018*/ 	.word	0x00000000
	.align		4
        /*001c*/ 	.word	0xfffffffc


//--------------------- .text.triton_poi_fused_add_convolution_leaky_relu_relu_threshold_backward_10 --------------------------
	.section	.text.triton_poi_fused_add_convolution_leaky_relu_relu_threshold_backward_10,"ax",@progbits
	.align	128
        .global         triton_poi_fused_add_convolution_leaky_relu_relu_threshold_backward_10
        .type           triton_poi_fused_add_convolution_leaky_relu_relu_threshold_backward_10,@function
        .size           triton_poi_fused_add_convolution_leaky_relu_relu_threshold_backward_10,(.L_x_1 - triton_poi_fused_add_convolution_leaky_relu_relu_threshold_backward_10)
        .other          triton_poi_fused_add_convolution_leaky_relu_relu_threshold_backward_10,@"STO_CUDA_ENTRY STV_DEFAULT"
triton_poi_fused_add_convolution_leaky_relu_relu_threshold_backward_10:
.text.triton_poi_fused_add_convolution_leaky_relu_relu_threshold_backward_10:
[----:B------:R-:W0:Y:S02]  /*0000*/  LDC R1, c[0x0][0x28] ;  /* 0x00000a00ff017b82 */ /* 0x000e240000000800 */
[----:B------:R-:W1:Y:S01]  /*0010*/  S2R R0, SR_TID.X ;  /* 0x0000000000007919 */ /* 0x000e620000002100 */
[----:B------:R-:W2:Y:S01]  /*0020*/  LDC.64 R8, c[0x0][0x220] ;  /* 0x00008800ff087b82 */ /* 0x000ea20000000a00 */
[----:B------:R-:W-:Y:S01]  /*0030*/  ULDC.64 UR4, c[0x0][0x208] ;  /* 0x0000820000047ab9 */ /* 0x000fe20000000a00 */
[----:B------:R-:W3:Y:S06]  /*0040*/  S2R R3, SR_CTAID.X ;  /* 0x0000000000037919 */ /* 0x000eec0000002500 */
[----:B------:R-:W4:Y:S08]  /*0050*/  LDC.64 R10, c[0x0][0x228] ;  /* 0x00008a00ff0a7b82 */ /* 0x000f300000000a00 */
[----:B------:R-:W5:Y:S01]  /*0060*/  LDC.64 R6, c[0x0][0x218] ;  /* 0x00008600ff067b82 */ /* 0x000f620000000a00 */
[----:B------:R-:W-:-:S02]  /*0070*/  CS2R R16, SRZ ;  /* 0x0000000000107805 */ /* 0x000fc4000001ff00 */
[----:B------:R-:W-:Y:S01]  /*0080*/  CS2R R14, SRZ ;  /* 0x00000000000e7805 */ /* 0x000fe2000001ff00 */
[----:B------:R-:W-:Y:S01]  /*0090*/  ULDC.64 UR6, c[0x0][0x230] ;  /* 0x00008c0000067ab9 */ /* 0x000fe20000000a00 */
[----:B-1----:R-:W-:Y:S01]  /*00a0*/  IMAD.SHL.U32 R0, R0, 0x2, RZ ;  /* 0x0000000200007824 */ /* 0x002fe200078e00ff */
[----:B---3--:R-:W-:-:S04]  /*00b0*/  SHF.R.S32.HI R2, RZ, 0x17, R3 ;  /* 0x00000017ff027819 */ /* 0x008fc80000011403 */
[----:B------:R-:W-:-:S05]  /*00c0*/  LOP3.LUT R0, R0, 0xfe, RZ, 0xc0, !PT ;  /* 0x000000fe00007812 */ /* 0x000fca00078ec0ff */
[----:B------:R-:W-:Y:S01]  /*00d0*/  IMAD R0, R3, 0x100, R0 ;  /* 0x0000010003007824 */ /* 0x000fe200078e0200 */
[----:B------:R-:W-:-:S04]  /*00e0*/  SGXT R3, R2, 0x1 ;  /* 0x000000010203781a */ /* 0x000fc80000000200 */
[----:B------:R-:W-:Y:S02]  /*00f0*/  LEA.HI R4, R3, R0, RZ, 0x7 ;  /* 0x0000000003047211 */ /* 0x000fe400078f38ff */
[----:B------:R-:W1:Y:S01]  /*0100*/  LDC.64 R2, c[0x0][0x210] ;  /* 0x00008400ff027b82 */ /* 0x000e620000000a00 */
[----:B------:R-:W-:Y:S02]  /*0110*/  ISETP.GE.AND P0, PT, R0, 0x200, PT ;  /* 0x000002000000780c */ /* 0x000fe40003f06270 */
[----:B------:R-:W-:-:S05]  /*0120*/  LOP3.LUT R5, R4, 0xffffff80, RZ, 0xc0, !PT ;  /* 0xffffff8004057812 */ /* 0x000fca00078ec0ff */
[C---:B------:R-:W-:Y:S01]  /*0130*/  IMAD.IADD R13, R0.reuse, 0x1, -R5 ;  /* 0x00000001000d7824 */ /* 0x040fe200078e0a05 */
[----:B------:R-:W-:Y:S01]  /*0140*/  CS2R R4, SRZ ;  /* 0x0000000000047805 */ /* 0x000fe2000001ff00 */
[----:B-----5:R-:W-:-:S04]  /*0150*/  IMAD.WIDE R6, R0, 0x4, R6 ;  /* 0x0000000400067825 */ /* 0x020fc800078e0206 */
[----:B--2---:R-:W-:-:S04]  /*0160*/  IMAD.WIDE R8, R13, 0x4, R8 ;  /* 0x000000040d087825 */ /* 0x004fc800078e0208 */
[----:B----4-:R-:W-:Y:S01]  /*0170*/  IMAD.WIDE R10, R13, 0x4, R10 ;  /* 0x000000040d0a7825 */ /* 0x010fe200078e020a */
[----:B------:R-:W-:Y:S01]  /*0180*/  CS2R R12, SRZ ;  /* 0x00000000000c7805 */ /* 0x000fe2000001ff00 */
[----:B------:R-:W2:Y:S02]  /*0190*/  @!P0 LDG.E.EL.64 R4, desc[UR4][R8.64] ;  /* 0x0000000408048981 */ /* 0x000ea4000c2e1b00 */
[----:B-1----:R-:W-:-:S03]  /*01a0*/  IMAD.WIDE R2, R0, 0x4, R2 ;  /* 0x0000000400027825 */ /* 0x002fc600078e0202 */
[----:B------:R-:W2:Y:S04]  /*01b0*/  @!P0 LDG.E.64 R12, desc[UR4][R6.64] ;  /* 0x00000004060c8981 */ /* 0x000ea8000c1e1b00 */
[----:B------:R1:W3:Y:S04]  /*01c0*/  @!P0 LDG.E.EL.64 R16, desc[UR4][R10.64] ;  /* 0x000000040a108981 */ /* 0x0002e8000c2e1b00 */
[----:B------:R-:W3:Y:S01]  /*01d0*/  @!P0 LDG.E.64 R14, desc[UR4][R2.64] ;  /* 0x00000004020e8981 */ /* 0x000ee2000c1e1b00 */
[----:B-1----:R-:W-:Y:S02]  /*01e0*/  SHF.R.S32.HI R10, RZ, 0x1f, R0 ;  /* 0x0000001fff0a7819 */ /* 0x002fe40000011400 */
[----:B--2---:R-:W-:Y:S01]  /*01f0*/  FSETP.GEU.AND P1, PT, R12, -R4, PT ;  /* 0x800000040c00720b */ /* 0x004fe20003f2e000 */
[----:B------:R-:W-:Y:S01]  /*0200*/  FADD R12, R4, R12 ;  /* 0x0000000c040c7221 */ /* 0x000fe20000000000 */
[----:B------:R-:W-:Y:S01]  /*0210*/  FADD R4, R5, R13 ;  /* 0x0000000d05047221 */ /* 0x000fe20000000000 */
[----:B------:R-:W-:-:S03]  /*0220*/  FSETP.GEU.AND P2, PT, R13, -R5, PT ;  /* 0x800000050d00720b */ /* 0x000fc60003f4e000 */
[----:B------:R-:W-:Y:S01]  /*0230*/  FSEL R9, R12, RZ, P1 ;  /* 0x000000ff0c097208 */ /* 0x000fe20000800000 */
[----:B---3--:R-:W-:Y:S01]  /*0240*/  FADD R15, R17, R15 ;  /* 0x0000000f110f7221 */ /* 0x008fe20000000000 */
[----:B------:R-:W-:Y:S01]  /*0250*/  FADD R14, R16, R14 ;  /* 0x0000000e100e7221 */ /* 0x000fe20000000000 */
[----:B------:R-:W-:Y:S02]  /*0260*/  FSEL R8, R4, RZ, P2 ;  /* 0x000000ff04087208 */ /* 0x000fe40001000000 */
[----:B------:R-:W-:Y:S02]  /*0270*/  IADD3 R4, P3, R0, UR6, RZ ;  /* 0x0000000600047c10 */ /* 0x000fe4000ff7e0ff */
[C---:B------:R-:W-:Y:S01]  /*0280*/  FSETP.GT.AND P1, PT, R9.reuse, -R14, PT ;  /* 0x8000000e0900720b */ /* 0x040fe20003f24000 */
[----:B------:R-:W-:Y:S01]  /*0290*/  FADD R14, R9, R14 ;  /* 0x0000000e090e7221 */ /* 0x000fe20000000000 */
[C---:B------:R-:W-:Y:S01]  /*02a0*/  FSETP.GT.AND P2, PT, R8.reuse, -R15, PT ;  /* 0x8000000f0800720b */ /* 0x040fe20003f44000 */
[----:B------:R-:W-:Y:S01]  /*02b0*/  FADD R15, R8, R15 ;  /* 0x0000000f080f7221 */ /* 0x000fe20000000000 */
[----:B------:R-:W-:-:S02]  /*02c0*/  SEL R6, RZ, 0x1, !P1 ;  /* 0x00000001ff067807 */ /* 0x000fc40004800000 */
[----:B------:R-:W-:Y:S02]  /*02d0*/  SEL R7, RZ, 0x100, !P2 ;  /* 0x00000100ff077807 */ /* 0x000fe40005000000 */
[----:B------:R-:W-:Y:S01]  /*02e0*/  IADD3.X R5, R10, UR7, RZ, P3, !PT ;  /* 0x000000070a057c10 */ /* 0x000fe20009ffe4ff */
[----:B------:R-:W-:Y:S01]  /*02f0*/  ULDC.64 UR6, c[0x0][0x238] ;  /* 0x00008e0000067ab9 */ /* 0x000fe20000000a00 */
[----:B------:R-:W-:Y:S01]  /*0300*/  FSETP.GTU.AND P4, PT, R9, RZ, PT ;  /* 0x000000ff0900720b */ /* 0x000fe20003f8c000 */
[----:B------:R-:W-:Y:S01]  /*0310*/  IMAD.IADD R11, R6, 0x1, R7 ;  /* 0x00000001060b7824 */ /* 0x000fe200078e0207 */
[----:B------:R-:W-:Y:S01]  /*0320*/  FSETP.GTU.AND P3, PT, R8, RZ, PT ;  /* 0x000000ff0800720b */ /* 0x000fe20003f6c000 */
[----:B------:R-:W-:Y:S01]  /*0330*/  @!P1 FMUL R14, R14, 0.0099999997764825820923 ;  /* 0x3c23d70a0e0e9820 */ /* 0x000fe20000400000 */
[----:B------:R-:W-:Y:S01]  /*0340*/  SEL R7, RZ, 0x1, P4 ;  /* 0x00000001ff077807 */ /* 0x000fe20002000000 */
[----:B------:R-:W-:Y:S01]  /*0350*/  @!P2 FMUL R15, R15, 0.0099999997764825820923 ;  /* 0x3c23d70a0f0fa820 */ /* 0x000fe20000400000 */
[----:B------:R-:W-:Y:S01]  /*0360*/  SEL R8, RZ, 0x100, P3 ;  /* 0x00000100ff087807 */ /* 0x000fe20001800000 */
[----:B------:R1:W-:Y:S01]  /*0370*/  @!P0 STG.E.U16 desc[UR4][R4.64], R11 ;  /* 0x0000000b04008986 */ /* 0x0003e2000c101504 */
[----:B------:R-:W-:-:S03]  /*0380*/  IADD3 R6, P3, R0, UR6, RZ ;  /* 0x0000000600067c10 */ /* 0x000fc6000ff7e0ff */
[----:B------:R-:W-:Y:S01]  /*0390*/  IMAD.IADD R9, R7, 0x1, R8 ;  /* 0x0000000107097824 */ /* 0x000fe200078e0208 */
[----:B------:R-:W-:Y:S01]  /*03a0*/  IADD3.X R7, R10, UR7, RZ, P3, !PT ;  /* 0x000000070a077c10 */ /* 0x000fe20009ffe4ff */
[----:B------:R1:W-:Y:S01]  /*03b0*/  @!P0 STG.E.64 desc[UR4][R2.64], R14 ;  /* 0x0000000e02008986 */ /* 0x0003e2000c101b04 */
[----:B------:R-:W-:Y:S07]  /*03c0*/  @P0 EXIT ;  /* 0x000000000000094d */ /* 0x000fee0003800000 */
[----:B------:R-:W-:Y:S01]  /*03d0*/  STG.E.U16 desc[UR4][R6.64], R9 ;  /* 0x0000000906007986 */ /* 0x000fe2000c101504 */
[----:B------:R-:W-:Y:S05]  /*03e0*/  EXIT ;  /* 0x000000000000794d */ /* 0x000fea0003800000 */
.L_x_0:
[----:B------:R-:W-:-:S00]  /*03f0*/  BRA `(.L_x_0) ;  /* 0xfffffffc00fc7947 */ /* 0x000fc0000383ffff */
[----:B------:R-:W-:-:S00]  /*0400*/  NOP ;  /* 0x0000000000007918 */ /* 0x000fc00000000000 */
[----:B------:R-:W-:-:S00]  /*0410*/  NOP ;  /* 0x0000000000007918 */ /* 0x000fc00000000000 */
[----:B------:R-:W-:-:S00]  /*0420*/  NOP ;  /* 0x0000000000007918 */ /* 0x000fc00000000000 */
[----:B------:R-:W-:-:S00]  /*0430*/  NOP ;  /* 0x0000000000007918 */ /* 0x000fc00000000000 */
[----:B------:R-:W-:-:S00]  /*0440*/  NOP ;  /* 0x0000000000007918 */ /* 0x000fc00000000000 */
[----:B------:R-:W-:-:S00]  /*0450*/  NOP ;  /* 0x0000000000007918 */ /* 0x000fc00000000000 */
[----:B------:R-:W-:-:S00]  /*0460*/  NOP ;  /* 0x0000000000007918 */ /* 0x000fc00000000000 */
[----:B------:R-:W-:-:S00]  /*0470*/  NOP ;  /* 0x0000000000007918 */ /* 0x000fc00000000000 */
.L_x_1:


//--------------------- .nv.constant0.triton_poi_fused_add_convolution_leaky_relu_relu_threshold_backward_10 --------------------------
	.section	.nv.constant0.triton_poi_fused_add_convolution_leaky_relu_relu_threshold_backward_10,"a",@progbits
	.sectionflags	@""
	.align	4
.nv.constant0.triton_poi_fused_add_convolution_leaky_relu_relu_threshold_backward_10:
	.zero		580
